//
// Generated by NVIDIA NVVM Compiler
//
// Compiler Build ID: CL-36424714
// Cuda compilation tools, release 13.0, V13.0.88
// Based on NVVM 20.0.0
//

.version 9.0
.target sm_100
.address_size 64

	// .globl	_Z10kernel_MMMPfS_S_i

.visible .entry _Z10kernel_MMMPfS_S_i(
	.param .u64 .ptr .align 1 _Z10kernel_MMMPfS_S_i_param_0,
	.param .u64 .ptr .align 1 _Z10kernel_MMMPfS_S_i_param_1,
	.param .u64 .ptr .align 1 _Z10kernel_MMMPfS_S_i_param_2,
	.param .u32 _Z10kernel_MMMPfS_S_i_param_3
)
{
	.reg .pred 	%p<12>;
	.reg .b32 	%r<78>;
	.reg .b32 	%f<67>;
	.reg .b64 	%rd<61>;

	ld.param.u64 	%rd7, [_Z10kernel_MMMPfS_S_i_param_0];
	ld.param.u64 	%rd8, [_Z10kernel_MMMPfS_S_i_param_1];
	ld.param.u64 	%rd6, [_Z10kernel_MMMPfS_S_i_param_2];
	ld.param.u32 	%r42, [_Z10kernel_MMMPfS_S_i_param_3];
	cvta.to.global.u64 	%rd1, %rd8;
	cvta.to.global.u64 	%rd2, %rd7;
	mov.u32 	%r43, %ctaid.x;
	mov.u32 	%r44, %ntid.x;
	mov.u32 	%r45, %tid.x;
	mad.lo.s32 	%r1, %r43, %r44, %r45;
	mov.u32 	%r46, %ctaid.y;
	mov.u32 	%r47, %ntid.y;
	mul.lo.s32 	%r2, %r46, %r47;
	mov.u32 	%r3, %tid.y;
	add.s32 	%r48, %r2, %r3;
	setp.lt.s32 	%p1, %r1, 0;
	max.s32 	%r49, %r1, %r48;
	setp.ge.s32 	%p2, %r49, %r42;
	or.pred  	%p3, %p2, %p1;
	@%p3 bra 	$L__BB0_13;
	mul.lo.s32 	%r5, %r42, %r1;
	and.b32  	%r6, %r42, 7;
	setp.lt.u32 	%p4, %r42, 8;
	mov.b32 	%r76, 0;
	mov.f32 	%f66, 0f00000000;
	@%p4 bra 	$L__BB0_4;
	and.b32  	%r76, %r42, 2147483640;
	neg.s32 	%r74, %r76;
	add.s32 	%r51, %r3, %r42;
	add.s32 	%r73, %r51, %r2;
	shl.b32 	%r10, %r42, 3;
	shl.b32 	%r52, %r42, 1;
	add.s32 	%r72, %r48, %r52;
	mad.lo.s32 	%r71, %r42, 3, %r48;
	shl.b32 	%r53, %r42, 2;
	add.s32 	%r70, %r48, %r53;
	mad.lo.s32 	%r69, %r42, 5, %r48;
	mad.lo.s32 	%r68, %r42, 6, %r48;
	mad.lo.s32 	%r67, %r42, 7, %r48;
	mul.wide.u32 	%rd9, %r5, 4;
	add.s64 	%rd10, %rd9, %rd2;
	add.s64 	%rd60, %rd10, 16;
	mov.f32 	%f66, 0f00000000;
	mov.u32 	%r66, %r48;
$L__BB0_3:
	.pragma "nounroll";
	ld.global.f32 	%f16, [%rd60+-16];
	mul.wide.u32 	%rd11, %r66, 4;
	add.s64 	%rd12, %rd1, %rd11;
	ld.global.f32 	%f17, [%rd12];
	fma.rn.f32 	%f18, %f16, %f17, %f66;
	ld.global.f32 	%f19, [%rd60+-12];
	mul.wide.u32 	%rd13, %r73, 4;
	add.s64 	%rd14, %rd1, %rd13;
	ld.global.f32 	%f20, [%rd14];
	fma.rn.f32 	%f21, %f19, %f20, %f18;
	ld.global.f32 	%f22, [%rd60+-8];
	mul.wide.u32 	%rd15, %r72, 4;
	add.s64 	%rd16, %rd1, %rd15;
	ld.global.f32 	%f23, [%rd16];
	fma.rn.f32 	%f24, %f22, %f23, %f21;
	ld.global.f32 	%f25, [%rd60+-4];
	mul.wide.u32 	%rd17, %r71, 4;
	add.s64 	%rd18, %rd1, %rd17;
	ld.global.f32 	%f26, [%rd18];
	fma.rn.f32 	%f27, %f25, %f26, %f24;
	ld.global.f32 	%f28, [%rd60];
	mul.wide.u32 	%rd19, %r70, 4;
	add.s64 	%rd20, %rd1, %rd19;
	ld.global.f32 	%f29, [%rd20];
	fma.rn.f32 	%f30, %f28, %f29, %f27;
	ld.global.f32 	%f31, [%rd60+4];
	mul.wide.u32 	%rd21, %r69, 4;
	add.s64 	%rd22, %rd1, %rd21;
	ld.global.f32 	%f32, [%rd22];
	fma.rn.f32 	%f33, %f31, %f32, %f30;
	ld.global.f32 	%f34, [%rd60+8];
	mul.wide.u32 	%rd23, %r68, 4;
	add.s64 	%rd24, %rd1, %rd23;
	ld.global.f32 	%f35, [%rd24];
	fma.rn.f32 	%f36, %f34, %f35, %f33;
	ld.global.f32 	%f37, [%rd60+12];
	mul.wide.u32 	%rd25, %r67, 4;
	add.s64 	%rd26, %rd1, %rd25;
	ld.global.f32 	%f38, [%rd26];
	fma.rn.f32 	%f66, %f37, %f38, %f36;
	add.s32 	%r74, %r74, 8;
	add.s32 	%r73, %r73, %r10;
	add.s32 	%r72, %r72, %r10;
	add.s32 	%r71, %r71, %r10;
	add.s32 	%r70, %r70, %r10;
	add.s32 	%r69, %r69, %r10;
	add.s32 	%r68, %r68, %r10;
	add.s32 	%r67, %r67, %r10;
	add.s32 	%r66, %r66, %r10;
	add.s64 	%rd60, %rd60, 32;
	setp.ne.s32 	%p5, %r74, 0;
	@%p5 bra 	$L__BB0_3;
$L__BB0_4:
	setp.eq.s32 	%p6, %r6, 0;
	@%p6 bra 	$L__BB0_12;
	and.b32  	%r36, %r42, 3;
	setp.lt.u32 	%p7, %r6, 4;
	@%p7 bra 	$L__BB0_7;
	add.s32 	%r54, %r76, %r5;
	mul.wide.u32 	%rd27, %r54, 4;
	add.s64 	%rd28, %rd2, %rd27;
	ld.global.f32 	%f40, [%rd28];
	mad.lo.s32 	%r55, %r76, %r42, %r48;
	mul.wide.u32 	%rd29, %r55, 4;
	add.s64 	%rd30, %rd1, %rd29;
	ld.global.f32 	%f41, [%rd30];
	fma.rn.f32 	%f42, %f40, %f41, %f66;
	cvt.u64.u32 	%rd31, %r5;
	cvt.u64.u32 	%rd32, %r76;
	add.s64 	%rd33, %rd32, %rd31;
	shl.b64 	%rd34, %rd33, 2;
	add.s64 	%rd35, %rd2, %rd34;
	ld.global.f32 	%f43, [%rd35+4];
	add.s32 	%r56, %r55, %r42;
	mul.wide.u32 	%rd36, %r56, 4;
	add.s64 	%rd37, %rd1, %rd36;
	ld.global.f32 	%f44, [%rd37];
	fma.rn.f32 	%f45, %f43, %f44, %f42;
	ld.global.f32 	%f46, [%rd35+8];
	add.s32 	%r57, %r56, %r42;
	mul.wide.u32 	%rd38, %r57, 4;
	add.s64 	%rd39, %rd1, %rd38;
	ld.global.f32 	%f47, [%rd39];
	fma.rn.f32 	%f48, %f46, %f47, %f45;
	ld.global.f32 	%f49, [%rd35+12];
	add.s32 	%r58, %r57, %r42;
	mul.wide.u32 	%rd40, %r58, 4;
	add.s64 	%rd41, %rd1, %rd40;
	ld.global.f32 	%f50, [%rd41];
	fma.rn.f32 	%f66, %f49, %f50, %f48;
	add.s32 	%r76, %r76, 4;
$L__BB0_7:
	setp.eq.s32 	%p8, %r36, 0;
	@%p8 bra 	$L__BB0_12;
	setp.eq.s32 	%p9, %r36, 1;
	@%p9 bra 	$L__BB0_10;
	add.s32 	%r59, %r76, %r5;
	mul.wide.u32 	%rd42, %r59, 4;
	add.s64 	%rd43, %rd2, %rd42;
	ld.global.f32 	%f52, [%rd43];
	mad.lo.s32 	%r60, %r76, %r42, %r48;
	mul.wide.u32 	%rd44, %r60, 4;
	add.s64 	%rd45, %rd1, %rd44;
	ld.global.f32 	%f53, [%rd45];
	fma.rn.f32 	%f54, %f52, %f53, %f66;
	cvt.u64.u32 	%rd46, %r5;
	cvt.u64.u32 	%rd47, %r76;
	add.s64 	%rd48, %rd47, %rd46;
	shl.b64 	%rd49, %rd48, 2;
	add.s64 	%rd50, %rd2, %rd49;
	ld.global.f32 	%f55, [%rd50+4];
	add.s32 	%r61, %r60, %r42;
	mul.wide.u32 	%rd51, %r61, 4;
	add.s64 	%rd52, %rd1, %rd51;
	ld.global.f32 	%f56, [%rd52];
	fma.rn.f32 	%f66, %f55, %f56, %f54;
	add.s32 	%r76, %r76, 2;
$L__BB0_10:
	and.b32  	%r62, %r42, 1;
	setp.eq.b32 	%p10, %r62, 1;
	not.pred 	%p11, %p10;
	@%p11 bra 	$L__BB0_12;
	add.s32 	%r63, %r76, %r5;
	mul.wide.u32 	%rd53, %r63, 4;
	add.s64 	%rd54, %rd2, %rd53;
	ld.global.f32 	%f57, [%rd54];
	mad.lo.s32 	%r64, %r76, %r42, %r48;
	mul.wide.u32 	%rd55, %r64, 4;
	add.s64 	%rd56, %rd1, %rd55;
	ld.global.f32 	%f58, [%rd56];
	fma.rn.f32 	%f66, %f57, %f58, %f66;
$L__BB0_12:
	add.s32 	%r65, %r5, %r48;
	cvta.to.global.u64 	%rd57, %rd6;
	mul.wide.u32 	%rd58, %r65, 4;
	add.s64 	%rd59, %rd57, %rd58;
	st.global.f32 	[%rd59], %f66;
$L__BB0_13:
	ret;

}


// ===== COMPILED SASS (sm_100) =====

	.target	sm_100

	.elftype	@"ET_EXEC"


//--------------------- .note.nv.tkinfo           --------------------------
	.section	.note.nv.tkinfo,"",@"SHT_NOTE"
	.sectionflags	@"SHF_NOTE_NV_TKINFO"
	.tkinfo
        /*0018*/ 	.word	0x00000002
        /*0030*/ 	.string	""
        /*0030*/ 	.string	"ptxas"
        /*0030*/ 	.string	"Cuda compilation tools, release 13.0, V13.0.88"
        /*0030*/ 	.string	"Build cuda_13.0.r13.0/compiler.36424714_0"
        /*0030*/ 	.string	"-arch sm_100 -m 64 "



//--------------------- .note.nv.cuinfo           --------------------------
	.section	.note.nv.cuinfo,"",@"SHT_NOTE"
	.sectionflags	@"SHF_NOTE_NV_CUINFO"
        /*0018*/ 	.short	0x0002
        /*001a*/ 	.short	0x0064
        /*001c*/ 	.short	0x0082
	.zero		2


//--------------------- .nv.info                  --------------------------
	.section	.nv.info,"",@"SHT_CUDA_INFO"
	.align	4


	//----- nvinfo : EIATTR_REGCOUNT
	.align		4
        /*0000*/ 	.byte	0x04, 0x2f
        /*0002*/ 	.short	(.L_1 - .L_0)
	.align		4
.L_0:
        /*0004*/ 	.word	index@(_Z10kernel_MMMPfS_S_i)
        /*0008*/ 	.word	0x00000020


	//----- nvinfo : EIATTR_FRAME_SIZE
	.align		4
.L_1:
        /*000c*/ 	.byte	0x04, 0x11
        /*000e*/ 	.short	(.L_3 - .L_2)
	.align		4
.L_2:
        /*0010*/ 	.word	index@(_Z10kernel_MMMPfS_S_i)
        /*0014*/ 	.word	0x00000000


	//----- nvinfo : EIATTR_MIN_STACK_SIZE
	.align		4
.L_3:
        /*0018*/ 	.byte	0x04, 0x12
        /*001a*/ 	.short	(.L_5 - .L_4)
	.align		4
.L_4:
        /*001c*/ 	.word	index@(_Z10kernel_MMMPfS_S_i)
        /*0020*/ 	.word	0x00000000
.L_5:


//--------------------- .nv.compat                --------------------------
	.section	.nv.compat,"",@"SHT_CUDA_COMPAT_INFO"
	.align	4
        /*0000*/ 	.byte	0x02, 0x09, 0x00, 0x00, 0x02, 0x02, 0x01, 0x00, 0x02, 0x05, 0x05, 0x00, 0x03, 0x07, 0x01, 0x01
        /*0010*/ 	.byte	0x02, 0x03, 0x00, 0x00, 0x02, 0x06, 0x01, 0x00, 0x04, 0x0b, 0x08, 0x00, 0x09, 0x00, 0x00, 0x00
        /*0020*/ 	.byte	0x00, 0x00, 0x00, 0x00


//--------------------- .nv.info._Z10kernel_MMMPfS_S_i --------------------------
	.section	.nv.info._Z10kernel_MMMPfS_S_i,"",@"SHT_CUDA_INFO"
	.sectionflags	@""
	.align	4


	//----- nvinfo : EIATTR_CUDA_API_VERSION
	.align		4
        /*0000*/ 	.byte	0x04, 0x37
        /*0002*/ 	.short	(.L_7 - .L_6)
.L_6:
        /*0004*/ 	.word	0x00000082


	//----- nvinfo : EIATTR_KPARAM_INFO
	.align		4
.L_7:
        /*0008*/ 	.byte	0x04, 0x17
        /*000a*/ 	.short	(.L_9 - .L_8)
.L_8:
        /*000c*/ 	.word	0x00000000
        /*0010*/ 	.short	0x0003
        /*0012*/ 	.short	0x0018
        /*0014*/ 	.byte	0x00, 0xf0, 0x11, 0x00


	//----- nvinfo : EIATTR_KPARAM_INFO
	.align		4
.L_9:
        /*0018*/ 	.byte	0x04, 0x17
        /*001a*/ 	.short	(.L_11 - .L_10)
.L_10:
        /*001c*/ 	.word	0x00000000
        /*0020*/ 	.short	0x0002
        /*0022*/ 	.short	0x0010
        /*0024*/ 	.byte	0x00, 0xf5, 0x21, 0x00


	//----- nvinfo : EIATTR_KPARAM_INFO
	.align		4
.L_11:
        /*0028*/ 	.byte	0x04, 0x17
        /*002a*/ 	.short	(.L_13 - .L_12)
.L_12:
        /*002c*/ 	.word	0x00000000
        /*0030*/ 	.short	0x0001
        /*0032*/ 	.short	0x0008
        /*0034*/ 	.byte	0x00, 0xf5, 0x21, 0x00


	//----- nvinfo : EIATTR_KPARAM_INFO
	.align		4
.L_13:
        /*0038*/ 	.byte	0x04, 0x17
        /*003a*/ 	.short	(.L_15 - .L_14)
.L_14:
        /*003c*/ 	.word	0x00000000
        /*0040*/ 	.short	0x0000
        /*0042*/ 	.short	0x0000
        /*0044*/ 	.byte	0x00, 0xf5, 0x21, 0x00


	//----- nvinfo : EIATTR_SPARSE_MMA_MASK
	.align		4
.L_15:
        /*0048*/ 	.byte	0x03, 0x50
        /*004a*/ 	.short	0x0000


	//----- nvinfo : EIATTR_MAXREG_COUNT
	.align		4
        /*004c*/ 	.byte	0x03, 0x1b
        /*004e*/ 	.short	0x00ff


	//----- nvinfo : EIATTR_MERCURY_ISA_VERSION
	.align		4
        /*0050*/ 	.byte	0x03, 0x5f
        /*0052*/ 	.short	0x0101


	//----- nvinfo : EIATTR_VRC_CTA_INIT_COUNT
	.align		4
        /*0054*/ 	.byte	0x02, 0x4a
	.zero		1
	.zero		1


	//----- nvinfo : EIATTR_EXIT_INSTR_OFFSETS
	.align		4
        /*0058*/ 	.byte	0x04, 0x1c
        /*005a*/ 	.short	(.L_17 - .L_16)


	//   ....[0]....
.L_16:
        /*005c*/ 	.word	0x000000e0


	//   ....[1]....
        /*0060*/ 	.word	0x000009e0


	//----- nvinfo : EIATTR_CBANK_PARAM_SIZE
	.align		4
.L_17:
        /*0064*/ 	.byte	0x03, 0x19
        /*0066*/ 	.short	0x001c


	//----- nvinfo : EIATTR_PARAM_CBANK
	.align		4
        /*0068*/ 	.byte	0x04, 0x0a
        /*006a*/ 	.short	(.L_19 - .L_18)
	.align		4
.L_18:
        /*006c*/ 	.word	index@(.nv.constant0._Z10kernel_MMMPfS_S_i)
        /*0070*/ 	.short	0x0380
        /*0072*/ 	.short	0x001c


	//----- nvinfo : EIATTR_SW_WAR
	.align		4
.L_19:
        /*0074*/ 	.byte	0x04, 0x36
        /*0076*/ 	.short	(.L_21 - .L_20)
.L_20:
        /*0078*/ 	.word	0x00000008
.L_21:


//--------------------- .nv.callgraph             --------------------------
	.section	.nv.callgraph,"",@"SHT_CUDA_CALLGRAPH"
	.align	4
	.sectionentsize	8
	.align		4
        /*0000*/ 	.word	0x00000000
	.align		4
        /*0004*/ 	.word	0xffffffff
	.align		4
        /*0008*/ 	.word	0x00000000
	.align		4
        /*000c*/ 	.word	0xfffffffe
	.align		4
        /*0010*/ 	.word	0x00000000
	.align		4
        /*0014*/ 	.word	0xfffffffd
	.align		4
        /*0018*/ 	.word	0x00000000
	.align		4
        /*001c*/ 	.word	0xfffffffc


//--------------------- .text._Z10kernel_MMMPfS_S_i --------------------------
	.section	.text._Z10kernel_MMMPfS_S_i,"ax",@progbits
	.align	128
        .global         _Z10kernel_MMMPfS_S_i
        .type           _Z10kernel_MMMPfS_S_i,@function
        .size           _Z10kernel_MMMPfS_S_i,(.L_x_5 - _Z10kernel_MMMPfS_S_i)
        .other          _Z10kernel_MMMPfS_S_i,@"STO_CUDA_ENTRY STV_DEFAULT"
_Z10kernel_MMMPfS_S_i:
.text._Z10kernel_MMMPfS_S_i:
[----:B------:R-:W-:Y:S01]  /*0000*/  LDC R1, c[0x0][0x37c] ;  /* 0x0000df00ff017b82 */ /* 0x000fe20000000800 */
[----:B------:R-:W0:Y:S07]  /*0010*/  S2R R3, SR_TID.X ;  /* 0x0000000000037919 */ /* 0x000e2e0000002100 */
[----:B------:R-:W1:Y:S01]  /*0020*/  S2UR UR4, SR_CTAID.Y ;  /* 0x00000000000479c3 */ /* 0x000e620000002600 */
[----:B------:R-:W2:Y:S07]  /*0030*/  S2R R7, SR_TID.Y ;  /* 0x0000000000077919 */ /* 0x000eae0000002200 */
[----:B------:R-:W0:Y:S08]  /*0040*/  S2UR UR6, SR_CTAID.X ;  /* 0x00000000000679c3 */ /* 0x000e300000002500 */
[----:B------:R-:W0:Y:S01]  /*0050*/  LDC R4, c[0x0][0x360] ;  /* 0x0000d800ff047b82 */ /* 0x000e220000000800 */
[----:B------:R-:W1:Y:S07]  /*0060*/  LDCU UR5, c[0x0][0x364] ;  /* 0x00006c80ff0577ac */ /* 0x000e6e0008000800 */
[----:B------:R-:W3:Y:S01]  /*0070*/  LDC R0, c[0x0][0x398] ;  /* 0x0000e600ff007b82 */ /* 0x000ee20000000800 */
[----:B-1----:R-:W-:Y:S01]  /*0080*/  UIMAD UR4, UR4, UR5, URZ ;  /* 0x00000005040472a4 */ /* 0x002fe2000f8e02ff */
[----:B0-----:R-:W-:-:S05]  /*0090*/  IMAD R4, R4, UR6, R3 ;  /* 0x0000000604047c24 */ /* 0x001fca000f8e0203 */
[----:B--2---:R-:W-:Y:S02]  /*00a0*/  IADD3 R3, PT, PT, R7, UR4, RZ ;  /* 0x0000000407037c10 */ /* 0x004fe4000fffe0ff */
[C---:B------:R-:W-:Y:S02]  /*00b0*/  ISETP.GE.AND P0, PT, R4.reuse, RZ, PT ;  /* 0x000000ff0400720c */ /* 0x040fe40003f06270 */
[----:B------:R-:W-:-:S04]  /*00c0*/  VIMNMX R5, PT, PT, R4, R3, !PT ;  /* 0x0000000304057248 */ /* 0x000fc80007fe0100 */
[----:B---3--:R-:W-:-:S13]  /*00d0*/  ISETP.GE.OR P0, PT, R5, R0, !P0 ;  /* 0x000000000500720c */ /* 0x008fda0004706670 */
[----:B------:R-:W-:Y:S05]  /*00e0*/  @P0 EXIT ;  /* 0x000000000000094d */ /* 0x000fea0003800000 */
[C---:B------:R-:W-:Y:S01]  /*00f0*/  ISETP.GE.U32.AND P1, PT, R0.reuse, 0x8, PT ;  /* 0x000000080000780c */ /* 0x040fe20003f26070 */
[----:B------:R-:W0:Y:S01]  /*0100*/  LDCU.64 UR6, c[0x0][0x358] ;  /* 0x00006b00ff0677ac */ /* 0x000e220008000a00 */
[----:B------:R-:W-:Y:S01]  /*0110*/  LOP3.LUT R2, R0, 0x7, RZ, 0xc0, !PT ;  /* 0x0000000700027812 */ /* 0x000fe200078ec0ff */
[----:B------:R-:W-:Y:S02]  /*0120*/  HFMA2 R5, -RZ, RZ, 0, 0 ;  /* 0x00000000ff057431 */ /* 0x000fe400000001ff */
[----:B------:R-:W-:Y:S01]  /*0130*/  IMAD R4, R4, R0, RZ ;  /* 0x0000000004047224 */ /* 0x000fe200078e02ff */
[----:B------:R-:W-:Y:S02]  /*0140*/  MOV R12, RZ ;  /* 0x000000ff000c7202 */ /* 0x000fe40000000f00 */
[----:B------:R-:W-:-:S05]  /*0150*/  ISETP.NE.AND P0, PT, R2, RZ, PT ;  /* 0x000000ff0200720c */ /* 0x000fca0003f05270 */
[----:B------:R-:W-:Y:S08]  /*0160*/  @!P1 BRA `(.L_x_0) ;  /* 0x0000000000fc9947 */ /* 0x000ff00003800000 */
[----:B------:R-:W1:Y:S01]  /*0170*/  LDC.64 R8, c[0x0][0x380] ;  /* 0x0000e000ff087b82 */ /* 0x000e620000000a00 */
[C---:B------:R-:W-:Y:S01]  /*0180*/  LOP3.LUT R5, R0.reuse, 0x7ffffff8, RZ, 0xc0, !PT ;  /* 0x7ffffff800057812 */ /* 0x040fe200078ec0ff */
[C---:B------:R-:W-:Y:S01]  /*0190*/  IMAD R11, R0.reuse, 0x3, R3 ;  /* 0x00000003000b7824 */ /* 0x040fe200078e0203 */
[C---:B------:R-:W-:Y:S01]  /*01a0*/  IADD3 R7, PT, PT, R0.reuse, UR4, R7 ;  /* 0x0000000400077c10 */ /* 0x040fe2000fffe007 */
[C-C-:B------:R-:W-:Y:S01]  /*01b0*/  IMAD R25, R0.reuse, 0x5, R3.reuse ;  /* 0x0000000500197824 */ /* 0x140fe200078e0203 */
[CC--:B------:R-:W-:Y:S01]  /*01c0*/  LEA R13, R0.reuse, R3.reuse, 0x2 ;  /* 0x00000003000d7211 */ /* 0x0c0fe200078e10ff */
[----:B------:R-:W-:Y:S01]  /*01d0*/  IMAD R29, R0, 0x6, R3 ;  /* 0x00000006001d7824 */ /* 0x000fe200078e0203 */
[----:B------:R-:W-:Y:S01]  /*01e0*/  MOV R12, RZ ;  /* 0x000000ff000c7202 */ /* 0x000fe20000000f00 */
[----:B------:R-:W-:Y:S01]  /*01f0*/  IMAD.MOV R6, RZ, RZ, -R5 ;  /* 0x000000ffff067224 */ /* 0x000fe200078e0a05 */
[----:B------:R-:W-:Y:S01]  /*0200*/  MOV R10, R3 ;  /* 0x00000003000a7202 */ /* 0x000fe20000000f00 */
[----:B-1----:R-:W-:-:S03]  /*0210*/  IMAD.WIDE.U32 R8, R4, 0x4, R8 ;  /* 0x0000000404087825 */ /* 0x002fc600078e0008 */
[----:B------:R-:W-:Y:S01]  /*0220*/  IADD3 R20, P1, PT, R8, 0x10, RZ ;  /* 0x0000001008147810 */ /* 0x000fe20007f3e0ff */
[----:B------:R-:W-:-:S03]  /*0230*/  IMAD R8, R0, 0x7, R3 ;  /* 0x0000000700087824 */ /* 0x000fc600078e0203 */
[----:B------:R-:W-:Y:S01]  /*0240*/  IADD3.X R23, PT, PT, RZ, R9, RZ, P1, !PT ;  /* 0x00000009ff177210 */ /* 0x000fe20000ffe4ff */
[----:B------:R-:W-:-:S08]  /*0250*/  IMAD R9, R0, 0x2, R3 ;  /* 0x0000000200097824 */ /* 0x000fd000078e0203 */
.L_x_1:
[----:B------:R-:W1:Y:S01]  /*0260*/  LDC.64 R16, c[0x0][0x388] ;  /* 0x0000e200ff107b82 */ /* 0x000e620000000a00 */
[----:B------:R-:W-:Y:S02]  /*0270*/  MOV R14, R20 ;  /* 0x00000014000e7202 */ /* 0x000fe40000000f00 */
[----:B------:R-:W-:-:S05]  /*0280*/  MOV R15, R23 ;  /* 0x00000017000f7202 */ /* 0x000fca0000000f00 */
[----:B0-----:R-:W2:Y:S04]  /*0290*/  LDG.E R21, desc[UR6][R14.64+-0x10] ;  /* 0xfffff0060e157981 */ /* 0x001ea8000c1e1900 */
[----:B------:R-:W3:Y:S04]  /*02a0*/  LDG.E R28, desc[UR6][R14.64+-0x8] ;  /* 0xfffff8060e1c7981 */ /* 0x000ee8000c1e1900 */
[----:B------:R-:W4:Y:S01]  /*02b0*/  LDG.E R24, desc[UR6][R14.64+-0x4] ;  /* 0xfffffc060e187981 */ /* 0x000f22000c1e1900 */
[----:B-1----:R-:W-:-:S06]  /*02c0*/  IMAD.WIDE.U32 R26, R10, 0x4, R16 ;  /* 0x000000040a1a7825 */ /* 0x002fcc00078e0010 */
[----:B------:R-:W2:Y:S01]  /*02d0*/  LDG.E R26, desc[UR6][R26.64] ;  /* 0x000000061a1a7981 */ /* 0x000ea2000c1e1900 */
[----:B------:R-:W-:-:S04]  /*02e0*/  IMAD.WIDE.U32 R22, R7, 0x4, R16 ;  /* 0x0000000407167825 */ /* 0x000fc800078e0010 */
[----:B------:R-:W-:Y:S02]  /*02f0*/  IMAD.WIDE.U32 R18, R9, 0x4, R16 ;  /* 0x0000000409127825 */ /* 0x000fe400078e0010 */
[----:B------:R2:W5:Y:S04]  /*0300*/  LDG.E R22, desc[UR6][R22.64] ;  /* 0x0000000616167981 */ /* 0x000568000c1e1900 */
[----:B------:R-:W3:Y:S01]  /*0310*/  LDG.E R19, desc[UR6][R18.64] ;  /* 0x0000000612137981 */ /* 0x000ee2000c1e1900 */
[----:B--2---:R-:W-:-:S03]  /*0320*/  FFMA R23, R21, R26, R12 ;  /* 0x0000001a15177223 */ /* 0x004fc6000000000c */
[----:B------:R-:W5:Y:S01]  /*0330*/  LDG.E R26, desc[UR6][R14.64+-0xc] ;  /* 0xfffff4060e1a7981 */ /* 0x000f62000c1e1900 */
[----:B------:R-:W-:-:S05]  /*0340*/  IMAD.WIDE.U32 R20, R11, 0x4, R16 ;  /* 0x000000040b147825 */ /* 0x000fca00078e0010 */
[----:B------:R-:W4:Y:S04]  /*0350*/  LDG.E R12, desc[UR6][R20.64] ;  /* 0x00000006140c7981 */ /* 0x000f28000c1e1900 */
[----:B------:R-:W2:Y:S04]  /*0360*/  LDG.E R20, desc[UR6][R14.64+0x4] ;  /* 0x000004060e147981 */ /* 0x000ea8000c1e1900 */
[----:B------:R-:W2:Y:S01]  /*0370*/  LDG.E R21, desc[UR6][R14.64+0x8] ;  /* 0x000008060e157981 */ /* 0x000ea2000c1e1900 */
[----:B-----5:R-:W-:Y:S01]  /*0380*/  FFMA R23, R26, R22, R23 ;  /* 0x000000161a177223 */ /* 0x020fe20000000017 */
[----:B------:R-:W-:-:S04]  /*0390*/  IMAD.WIDE.U32 R26, R13, 0x4, R16 ;  /* 0x000000040d1a7825 */ /* 0x000fc800078e0010 */
[----:B---3--:R-:W-:Y:S01]  /*03a0*/  FFMA R28, R28, R19, R23 ;  /* 0x000000131c1c7223 */ /* 0x008fe20000000017 */
[----:B------:R-:W-:Y:S01]  /*03b0*/  IMAD.WIDE.U32 R22, R25, 0x4, R16 ;  /* 0x0000000419167825 */ /* 0x000fe200078e0010 */
[----:B------:R-:W3:Y:S03]  /*03c0*/  LDG.E R27, desc[UR6][R26.64] ;  /* 0x000000061a1b7981 */ /* 0x000ee6000c1e1900 */
[----:B----4-:R-:W-:Y:S02]  /*03d0*/  FFMA R12, R24, R12, R28 ;  /* 0x0000000c180c7223 */ /* 0x010fe4000000001c */
[----:B------:R-:W3:Y:S04]  /*03e0*/  LDG.E R24, desc[UR6][R14.64] ;  /* 0x000000060e187981 */ /* 0x000ee8000c1e1900 */
[----:B------:R-:W2:Y:S01]  /*03f0*/  LDG.E R23, desc[UR6][R22.64] ;  /* 0x0000000616177981 */ /* 0x000ea2000c1e1900 */
[----:B------:R-:W-:-:S03]  /*0400*/  IMAD.WIDE.U32 R18, R29, 0x4, R16 ;  /* 0x000000041d127825 */ /* 0x000fc600078e0010 */
[----:B------:R-:W4:Y:S01]  /*0410*/  LDG.E R26, desc[UR6][R14.64+0xc] ;  /* 0x00000c060e1a7981 */ /* 0x000f22000c1e1900 */
[----:B------:R-:W-:-:S03]  /*0420*/  IMAD.WIDE.U32 R16, R8, 0x4, R16 ;  /* 0x0000000408107825 */ /* 0x000fc600078e0010 */
[----:B------:R-:W5:Y:S04]  /*0430*/  LDG.E R18, desc[UR6][R18.64] ;  /* 0x0000000612127981 */ /* 0x000f68000c1e1900 */
[----:B------:R-:W4:Y:S01]  /*0440*/  LDG.E R16, desc[UR6][R16.64] ;  /* 0x0000000610107981 */ /* 0x000f22000c1e1900 */
[----:B------:R-:W-:Y:S01]  /*0450*/  IADD3 R6, PT, PT, R6, 0x8, RZ ;  /* 0x0000000806067810 */ /* 0x000fe20007ffe0ff */
[C---:B------:R-:W-:Y:S01]  /*0460*/  IMAD R7, R0.reuse, 0x8, R7 ;  /* 0x0000000800077824 */ /* 0x040fe200078e0207 */
[C---:B------:R-:W-:Y:S01]  /*0470*/  LEA R9, R0.reuse, R9, 0x3 ;  /* 0x0000000900097211 */ /* 0x040fe200078e18ff */
[C---:B------:R-:W-:Y:S01]  /*0480*/  IMAD R29, R0.reuse, 0x8, R29 ;  /* 0x00000008001d7824 */ /* 0x040fe200078e021d */
[C---:B------:R-:W-:Y:S02]  /*0490*/  LEA R11, R0.reuse, R11, 0x3 ;  /* 0x0000000b000b7211 */ /* 0x040fe400078e18ff */
[----:B------:R-:W-:-:S02]  /*04a0*/  LEA R13, R0, R13, 0x3 ;  /* 0x0000000d000d7211 */ /* 0x000fc400078e18ff */
[C---:B------:R-:W-:Y:S02]  /*04b0*/  LEA R25, R0.reuse, R25, 0x3 ;  /* 0x0000001900197211 */ /* 0x040fe400078e18ff */
[C---:B------:R-:W-:Y:S02]  /*04c0*/  LEA R8, R0.reuse, R8, 0x3 ;  /* 0x0000000800087211 */ /* 0x040fe400078e18ff */
[----:B------:R-:W-:Y:S01]  /*04d0*/  LEA R10, R0, R10, 0x3 ;  /* 0x0000000a000a7211 */ /* 0x000fe200078e18ff */
[----:B---3--:R-:W-:-:S04]  /*04e0*/  FFMA R27, R24, R27, R12 ;  /* 0x0000001b181b7223 */ /* 0x008fc8000000000c */
[----:B--2---:R-:W-:Y:S01]  /*04f0*/  FFMA R12, R20, R23, R27 ;  /* 0x00000017140c7223 */ /* 0x004fe2000000001b */
[----:B------:R-:W-:-:S04]  /*0500*/  IADD3 R20, P1, PT, R14, 0x20, RZ ;  /* 0x000000200e147810 */ /* 0x000fc80007f3e0ff */
[----:B------:R-:W-:Y:S02]  /*0510*/  IADD3.X R23, PT, PT, RZ, R15, RZ, P1, !PT ;  /* 0x0000000fff177210 */ /* 0x000fe40000ffe4ff */
[----:B------:R-:W-:Y:S01]  /*0520*/  ISETP.NE.AND P1, PT, R6, RZ, PT ;  /* 0x000000ff0600720c */ /* 0x000fe20003f25270 */
[----:B-----5:R-:W-:-:S04]  /*0530*/  FFMA R21, R21, R18, R12 ;  /* 0x0000001215157223 */ /* 0x020fc8000000000c */
[----:B----4-:R-:W-:-:S08]  /*0540*/  FFMA R12, R26, R16, R21 ;  /* 0x000000101a0c7223 */ /* 0x010fd00000000015 */
[----:B------:R-:W-:Y:S05]  /*0550*/  @P1 BRA `(.L_x_1) ;  /* 0xfffffffc00401947 */ /* 0x000fea000383ffff */
.L_x_0:
[----:B------:R-:W-:Y:S05]  /*0560*/  @!P0 BRA `(.L_x_2) ;  /* 0x00000004000c8947 */ /* 0x000fea0003800000 */
[----:B------:R-:W-:Y:S02]  /*0570*/  ISETP.GE.U32.AND P1, PT, R2, 0x4, PT ;  /* 0x000000040200780c */ /* 0x000fe40003f26070 */
[----:B------:R-:W-:-:S04]  /*0580*/  LOP3.LUT R13, R0, 0x3, RZ, 0xc0, !PT ;  /* 0x00000003000d7812 */ /* 0x000fc800078ec0ff */
[----:B------:R-:W-:-:S07]  /*0590*/  ISETP.NE.AND P0, PT, R13, RZ, PT ;  /* 0x000000ff0d00720c */ /* 0x000fce0003f05270 */
[----:B------:R-:W-:Y:S06]  /*05a0*/  @!P1 BRA `(.L_x_3) ;  /* 0x0000000000789947 */ /* 0x000fec0003800000 */
[----:B------:R-:W1:Y:S01]  /*05b0*/  LDC.64 R16, c[0x0][0x380] ;  /* 0x0000e000ff107b82 */ /* 0x000e620000000a00 */
[----:B------:R-:W2:Y:S01]  /*05c0*/  LDCU.64 UR4, c[0x0][0x380] ;  /* 0x00007000ff0477ac */ /* 0x000ea20008000a00 */
[-C--:B------:R-:W-:Y:S01]  /*05d0*/  IMAD R19, R5, R0.reuse, R3 ;  /* 0x0000000005137224 */ /* 0x080fe200078e0203 */
[CC--:B------:R-:W-:Y:S02]  /*05e0*/  IADD3 R9, PT, PT, R4.reuse, R5.reuse, RZ ;  /* 0x0000000504097210 */ /* 0x0c0fe40007ffe0ff */
[----:B------:R-:W-:Y:S02]  /*05f0*/  IADD3 R2, P1, PT, R4, R5, RZ ;  /* 0x0000000504027210 */ /* 0x000fe40007f3e0ff */
[-C--:B------:R-:W-:Y:S01]  /*0600*/  IADD3 R15, PT, PT, R19, R0.reuse, RZ ;  /* 0x00000000130f7210 */ /* 0x080fe20007ffe0ff */
[----:B------:R-:W3:Y:S03]  /*0610*/  LDC.64 R6, c[0x0][0x388] ;  /* 0x0000e200ff067b82 */ /* 0x000ee60000000a00 */
[----:B------:R-:W-:Y:S01]  /*0620*/  IADD3 R21, PT, PT, R15, R0, RZ ;  /* 0x000000000f157210 */ /* 0x000fe20007ffe0ff */
[----:B-1----:R-:W-:-:S04]  /*0630*/  IMAD.WIDE.U32 R16, R9, 0x4, R16 ;  /* 0x0000000409107825 */ /* 0x002fc800078e0010 */
[----:B------:R-:W-:Y:S01]  /*0640*/  IMAD.X R9, RZ, RZ, RZ, P1 ;  /* 0x000000ffff097224 */ /* 0x000fe200008e06ff */
[C---:B--2---:R-:W-:Y:S01]  /*0650*/  LEA R8, P1, R2.reuse, UR4, 0x2 ;  /* 0x0000000402087c11 */ /* 0x044fe2000f8210ff */
[----:B0-----:R-:W2:Y:S01]  /*0660*/  LDG.E R17, desc[UR6][R16.64] ;  /* 0x0000000610117981 */ /* 0x001ea2000c1e1900 */
[----:B---3--:R-:W-:Y:S02]  /*0670*/  IMAD.WIDE.U32 R18, R19, 0x4, R6 ;  /* 0x0000000413127825 */ /* 0x008fe400078e0006 */
[----:B------:R-:W-:Y:S02]  /*0680*/  LEA.HI.X R9, R2, UR5, R9, 0x2, P1 ;  /* 0x0000000502097c11 */ /* 0x000fe400088f1409 */
[--C-:B------:R-:W-:Y:S02]  /*0690*/  IMAD.WIDE.U32 R10, R15, 0x4, R6.reuse ;  /* 0x000000040f0a7825 */ /* 0x100fe400078e0006 */
[----:B------:R-:W2:Y:S02]  /*06a0*/  LDG.E R18, desc[UR6][R18.64] ;  /* 0x0000000612127981 */ /* 0x000ea4000c1e1900 */
[C-C-:B------:R-:W-:Y:S01]  /*06b0*/  IMAD.WIDE.U32 R14, R21.reuse, 0x4, R6.reuse ;  /* 0x00000004150e7825 */ /* 0x140fe200078e0006 */
[----:B------:R-:W-:Y:S01]  /*06c0*/  IADD3 R21, PT, PT, R21, R0, RZ ;  /* 0x0000000015157210 */ /* 0x000fe20007ffe0ff */
[----:B------:R-:W3:Y:S04]  /*06d0*/  LDG.E R10, desc[UR6][R10.64] ;  /* 0x000000060a0a7981 */ /* 0x000ee8000c1e1900 */
[----:B------:R-:W3:Y:S01]  /*06e0*/  LDG.E R2, desc[UR6][R8.64+0x4] ;  /* 0x0000040608027981 */ /* 0x000ee2000c1e1900 */
[----:B------:R-:W-:-:S03]  /*06f0*/  IMAD.WIDE.U32 R6, R21, 0x4, R6 ;  /* 0x0000000415067825 */ /* 0x000fc600078e0006 */
[----:B------:R-:W4:Y:S04]  /*0700*/  LDG.E R14, desc[UR6][R14.64] ;  /* 0x000000060e0e7981 */ /* 0x000f28000c1e1900 */
[----:B------:R-:W4:Y:S04]  /*0710*/  LDG.E R21, desc[UR6][R8.64+0x8] ;  /* 0x0000080608157981 */ /* 0x000f28000c1e1900 */
[----:B------:R-:W5:Y:S04]  /*0720*/  LDG.E R23, desc[UR6][R8.64+0xc] ;  /* 0x00000c0608177981 */ /* 0x000f68000c1e1900 */
[----:B------:R-:W5:Y:S01]  /*0730*/  LDG.E R6, desc[UR6][R6.64] ;  /* 0x0000000606067981 */ /* 0x000f62000c1e1900 */
[----:B------:R-:W-:Y:S01]  /*0740*/  IADD3 R5, PT, PT, R5, 0x4, RZ ;  /* 0x0000000405057810 */ /* 0x000fe20007ffe0ff */
[----:B--2---:R-:W-:-:S04]  /*0750*/  FFMA R17, R17, R18, R12 ;  /* 0x0000001211117223 */ /* 0x004fc8000000000c */
[----:B---3--:R-:W-:-:S04]  /*0760*/  FFMA R2, R2, R10, R17 ;  /* 0x0000000a02027223 */ /* 0x008fc80000000011 */
[----:B----4-:R-:W-:-:S04]  /*0770*/  FFMA R2, R21, R14, R2 ;  /* 0x0000000e15027223 */ /* 0x010fc80000000002 */
[----:B-----5:R-:W-:-:S07]  /*0780*/  FFMA R12, R23, R6, R2 ;  /* 0x00000006170c7223 */ /* 0x020fce0000000002 */
.L_x_3:
[----:B------:R-:W-:Y:S05]  /*0790*/  @!P0 BRA `(.L_x_2) ;  /* 0x0000000000808947 */ /* 0x000fea0003800000 */
[----:B------:R-:W-:Y:S01]  /*07a0*/  ISETP.NE.AND P1, PT, R13, 0x1, PT ;  /* 0x000000010d00780c */ /* 0x000fe20003f25270 */
[----:B------:R-:W1:Y:S01]  /*07b0*/  LDC.64 R16, c[0x0][0x380] ;  /* 0x0000e000ff107b82 */ /* 0x000e620000000a00 */
[----:B------:R-:W-:-:S04]  /*07c0*/  LOP3.LUT R2, R0, 0x1, RZ, 0xc0, !PT ;  /* 0x0000000100027812 */ /* 0x000fc800078ec0ff */
[----:B------:R-:W-:-:S03]  /*07d0*/  ISETP.NE.U32.AND P0, PT, R2, 0x1, PT ;  /* 0x000000010200780c */ /* 0x000fc60003f05070 */
[----:B------:R-:W2:Y:S04]  /*07e0*/  LDC.64 R14, c[0x0][0x388] ;  /* 0x0000e200ff0e7b82 */ /* 0x000ea80000000a00 */
[CC--:B------:R-:W-:Y:S01]  /*07f0*/  @P1 IADD3 R19, PT, PT, R4.reuse, R5.reuse, RZ ;  /* 0x0000000504131210 */ /* 0x0c0fe20007ffe0ff */
[CC--:B------:R-:W-:Y:S01]  /*0800*/  @P1 IMAD R13, R5.reuse, R0.reuse, R3 ;  /* 0x00000000050d1224 */ /* 0x0c0fe200078e0203 */
[----:B------:R-:W-:Y:S02]  /*0810*/  @P1 IADD3 R2, P2, PT, R4, R5, RZ ;  /* 0x0000000504021210 */ /* 0x000fe40007f5e0ff */
[----:B------:R-:W3:Y:S01]  /*0820*/  @P1 LDC.64 R10, c[0x0][0x380] ;  /* 0x0000e000ff0a1b82 */ /* 0x000ee20000000a00 */
[----:B------:R-:W-:Y:S02]  /*0830*/  @P1 IADD3 R5, PT, PT, R5, 0x2, RZ ;  /* 0x0000000205051810 */ /* 0x000fe40007ffe0ff */
[----:B------:R-:W-:Y:S01]  /*0840*/  @P1 IADD3 R21, PT, PT, R13, R0, RZ ;  /* 0x000000000d151210 */ /* 0x000fe20007ffe0ff */
[----:B------:R-:W-:-:S04]  /*0850*/  @P1 IMAD.X R20, RZ, RZ, RZ, P2 ;  /* 0x000000ffff141224 */ /* 0x000fc800010e06ff */
[----:B------:R-:W4:Y:S01]  /*0860*/  LDC.64 R8, c[0x0][0x380] ;  /* 0x0000e000ff087b82 */ /* 0x000f220000000a00 */
[----:B-1----:R-:W-:-:S06]  /*0870*/  @P1 IMAD.WIDE.U32 R18, R19, 0x4, R16 ;  /* 0x0000000413121825 */ /* 0x002fcc00078e0010 */
[----:B0-----:R-:W5:Y:S01]  /*0880*/  @P1 LDG.E R19, desc[UR6][R18.64] ;  /* 0x0000000612131981 */ /* 0x001f62000c1e1900 */
[----:B------:R-:W0:Y:S01]  /*0890*/  LDC.64 R6, c[0x0][0x388] ;  /* 0x0000e200ff067b82 */ /* 0x000e220000000a00 */
[----:B--2---:R-:W-:-:S04]  /*08a0*/  @P1 IMAD.WIDE.U32 R16, R13, 0x4, R14 ;  /* 0x000000040d101825 */ /* 0x004fc800078e000e */
[----:B------:R-:W-:Y:S01]  /*08b0*/  @!P0 IMAD R13, R5, R0, R3 ;  /* 0x00000000050d8224 */ /* 0x000fe200078e0203 */
[----:B------:R-:W-:Y:S02]  /*08c0*/  @!P0 IADD3 R5, PT, PT, R4, R5, RZ ;  /* 0x0000000504058210 */ /* 0x000fe40007ffe0ff */
[C---:B---3--:R-:W-:Y:S01]  /*08d0*/  @P1 LEA R10, P2, R2.reuse, R10, 0x2 ;  /* 0x0000000a020a1211 */ /* 0x048fe200078410ff */
[----:B------:R-:W-:Y:S01]  /*08e0*/  @P1 IMAD.WIDE.U32 R14, R21, 0x4, R14 ;  /* 0x00000004150e1825 */ /* 0x000fe200078e000e */
[----:B------:R-:W5:Y:S02]  /*08f0*/  @P1 LDG.E R16, desc[UR6][R16.64] ;  /* 0x0000000610101981 */ /* 0x000f64000c1e1900 */
[----:B------:R-:W-:-:S03]  /*0900*/  @P1 LEA.HI.X R11, R2, R11, R20, 0x2, P2 ;  /* 0x0000000b020b1211 */ /* 0x000fc600010f1414 */
[----:B------:R-:W2:Y:S01]  /*0910*/  @P1 LDG.E R14, desc[UR6][R14.64] ;  /* 0x000000060e0e1981 */ /* 0x000ea2000c1e1900 */
[----:B----4-:R-:W-:-:S03]  /*0920*/  @!P0 IMAD.WIDE.U32 R8, R5, 0x4, R8 ;  /* 0x0000000405088825 */ /* 0x010fc600078e0008 */
[----:B------:R-:W2:Y:S04]  /*0930*/  @P1 LDG.E R10, desc[UR6][R10.64+0x4] ;  /* 0x000004060a0a1981 */ /* 0x000ea8000c1e1900 */
[----:B------:R-:W3:Y:S01]  /*0940*/  @!P0 LDG.E R9, desc[UR6][R8.64] ;  /* 0x0000000608098981 */ /* 0x000ee2000c1e1900 */
[----:B0-----:R-:W-:-:S06]  /*0950*/  @!P0 IMAD.WIDE.U32 R6, R13, 0x4, R6 ;  /* 0x000000040d068825 */ /* 0x001fcc00078e0006 */
[----:B------:R-:W3:Y:S01]  /*0960*/  @!P0 LDG.E R6, desc[UR6][R6.64] ;  /* 0x0000000606068981 */ /* 0x000ee2000c1e1900 */
[----:B-----5:R-:W-:-:S04]  /*0970*/  @P1 FFMA R19, R19, R16, R12 ;  /* 0x0000001013131223 */ /* 0x020fc8000000000c */
[----:B--2---:R-:W-:-:S04]  /*0980*/  @P1 FFMA R12, R10, R14, R19 ;  /* 0x0000000e0a0c1223 */ /* 0x004fc80000000013 */
[----:B---3--:R-:W-:-:S07]  /*0990*/  @!P0 FFMA R12, R9, R6, R12 ;  /* 0x00000006090c8223 */ /* 0x008fce000000000c */
.L_x_2:
[----:B------:R-:W1:Y:S01]  /*09a0*/  LDC.64 R6, c[0x0][0x390] ;  /* 0x0000e400ff067b82 */ /* 0x000e620000000a00 */
[----:B------:R-:W-:-:S05]  /*09b0*/  IADD3 R3, PT, PT, R3, R4, RZ ;  /* 0x0000000403037210 */ /* 0x000fca0007ffe0ff */
[----:B-1----:R-:W-:-:S05]  /*09c0*/  IMAD.WIDE.U32 R2, R3, 0x4, R6 ;  /* 0x0000000403027825 */ /* 0x002fca00078e0006 */
[----:B0-----:R-:W-:Y:S01]  /*09d0*/  STG.E desc[UR6][R2.64], R12 ;  /* 0x0000000c02007986 */ /* 0x001fe2000c101906 */
[----:B------:R-:W-:Y:S05]  /*09e0*/  EXIT ;  /* 0x000000000000794d */ /* 0x000fea0003800000 */
.L_x_4:
[----:B------:R-:W-:-:S00]  /*09f0*/  BRA `(.L_x_4) ;  /* 0xfffffffc00fc7947 */ /* 0x000fc0000383ffff */
[----:B------:R-:W-:-:S00]  /*0a00*/  NOP ;  /* 0x0000000000007918 */ /* 0x000fc00000000000 */
[----:B------:R-:W-:-:S00]  /*0a10*/  NOP ;  /* 0x0000000000007918 */ /* 0x000fc00000000000 */
[----:B------:R-:W-:-:S00]  /*0a20*/  NOP ;  /* 0x0000000000007918 */ /* 0x000fc00000000000 */
[----:B------:R-:W-:-:S00]  /*0a30*/  NOP ;  /* 0x0000000000007918 */ /* 0x000fc00000000000 */
[----:B------:R-:W-:-:S00]  /*0a40*/  NOP ;  /* 0x0000000000007918 */ /* 0x000fc00000000000 */
[----:B------:R-:W-:-:S00]  /*0a50*/  NOP ;  /* 0x0000000000007918 */ /* 0x000fc00000000000 */
[----:B------:R-:W-:-:S00]  /*0a60*/  NOP ;  /* 0x0000000000007918 */ /* 0x000fc00000000000 */
[----:B------:R-:W-:-:S00]  /*0a70*/  NOP ;  /* 0x0000000000007918 */ /* 0x000fc00000000000 */
.L_x_5:


//--------------------- .nv.shared.reserved.0     --------------------------
	.section	.nv.shared.reserved.0,"aw",@nobits
	.weak		__nv_reservedSMEM_offset_0_alias
	.size		__nv_reservedSMEM_offset_0_alias, 0, 64
	.other		__nv_reservedSMEM_offset_0_alias,@"STO_CUDA_RESERVED_SHARED STV_DEFAULT"
__nv_reservedSMEM_offset_0_alias:
	.zero		0
	.zero		64


//--------------------- .nv.constant0._Z10kernel_MMMPfS_S_i --------------------------
	.section	.nv.constant0._Z10kernel_MMMPfS_S_i,"a",@progbits
	.sectionflags	@""
	.align	4
.nv.constant0._Z10kernel_MMMPfS_S_i:
	.zero		924


//--------------------- SYMBOLS --------------------------

	.type		.nv.reservedSmem.offset0,@object
	.size		.nv.reservedSmem.offset0,0x4
